//
// Generated by NVIDIA NVVM Compiler
//
// Compiler Build ID: CL-36424714
// Cuda compilation tools, release 13.0, V13.0.88
// Based on NVVM 20.0.0
//

.version 9.0
.target sm_100
.address_size 64

	// .globl	_Z21sparse_gemm_24_kernelPK6__halfS1_PKiPfiii

.visible .entry _Z21sparse_gemm_24_kernelPK6__halfS1_PKiPfiii(
	.param .u64 .ptr .align 1 _Z21sparse_gemm_24_kernelPK6__halfS1_PKiPfiii_param_0,
	.param .u64 .ptr .align 1 _Z21sparse_gemm_24_kernelPK6__halfS1_PKiPfiii_param_1,
	.param .u64 .ptr .align 1 _Z21sparse_gemm_24_kernelPK6__halfS1_PKiPfiii_param_2,
	.param .u64 .ptr .align 1 _Z21sparse_gemm_24_kernelPK6__halfS1_PKiPfiii_param_3,
	.param .u32 _Z21sparse_gemm_24_kernelPK6__halfS1_PKiPfiii_param_4,
	.param .u32 _Z21sparse_gemm_24_kernelPK6__halfS1_PKiPfiii_param_5,
	.param .u32 _Z21sparse_gemm_24_kernelPK6__halfS1_PKiPfiii_param_6
)
{
	.reg .pred 	%p<14>;
	.reg .b32 	%r<155>;
	.reg .b32 	%f<205>;
	.reg .b64 	%rd<54>;

	ld.param.u64 	%rd6, [_Z21sparse_gemm_24_kernelPK6__halfS1_PKiPfiii_param_0];
	ld.param.u64 	%rd8, [_Z21sparse_gemm_24_kernelPK6__halfS1_PKiPfiii_param_1];
	ld.param.u32 	%r39, [_Z21sparse_gemm_24_kernelPK6__halfS1_PKiPfiii_param_4];
	ld.param.u32 	%r37, [_Z21sparse_gemm_24_kernelPK6__halfS1_PKiPfiii_param_5];
	ld.param.u32 	%r38, [_Z21sparse_gemm_24_kernelPK6__halfS1_PKiPfiii_param_6];
	cvta.to.global.u64 	%rd1, %rd8;
	cvta.to.global.u64 	%rd2, %rd6;
	mov.u32 	%r40, %ctaid.y;
	mov.u32 	%r41, %ntid.y;
	mov.u32 	%r42, %tid.y;
	mad.lo.s32 	%r43, %r40, %r41, %r42;
	shl.b32 	%r1, %r43, 4;
	mov.u32 	%r44, %ctaid.x;
	mov.u32 	%r45, %ntid.x;
	mov.u32 	%r46, %tid.x;
	mad.lo.s32 	%r47, %r44, %r45, %r46;
	shl.b32 	%r2, %r47, 4;
	setp.ge.s32 	%p1, %r1, %r39;
	setp.ge.s32 	%p2, %r2, %r37;
	or.pred  	%p3, %p1, %p2;
	@%p3 bra 	$L__BB0_20;
	setp.gt.s32 	%p4, %r38, 0;
	mov.f32 	%f133, 0f00000000;
	mov.f32 	%f134, %f133;
	mov.f32 	%f135, %f133;
	mov.f32 	%f136, %f133;
	mov.f32 	%f137, %f133;
	mov.f32 	%f138, %f133;
	mov.f32 	%f139, %f133;
	mov.f32 	%f140, %f133;
	@%p4 bra 	$L__BB0_2;
	bra.uni 	$L__BB0_19;
$L__BB0_2:
	mul.lo.s32 	%r146, %r38, %r1;
	add.s32 	%r49, %r38, -1;
	shr.u32 	%r50, %r49, 4;
	add.s32 	%r4, %r50, 1;
	setp.lt.u32 	%p5, %r38, 49;
	mov.b32 	%r154, 0;
	mov.f32 	%f133, 0f00000000;
	mov.f32 	%f134, %f133;
	mov.f32 	%f135, %f133;
	mov.f32 	%f136, %f133;
	mov.f32 	%f137, %f133;
	mov.f32 	%f138, %f133;
	mov.f32 	%f139, %f133;
	mov.f32 	%f140, %f133;
	@%p5 bra 	$L__BB0_14;
	mul.lo.s32 	%r148, %r37, 48;
	shl.b32 	%r147, %r37, 5;
	mul.wide.u32 	%rd9, %r146, 2;
	add.s64 	%rd10, %rd9, %rd2;
	add.s64 	%rd53, %rd10, 64;
	shl.b32 	%r144, %r37, 4;
	and.b32  	%r53, %r4, 536870908;
	neg.s32 	%r143, %r53;
	mov.f32 	%f133, 0f00000000;
	mov.b32 	%r149, 32;
	mov.b32 	%r145, 0;
	cvt.s64.s32 	%rd32, %r2;
$L__BB0_4:
	add.s32 	%r54, %r149, -16;
	setp.gt.s32 	%p6, %r54, %r38;
	@%p6 bra 	$L__BB0_6;
	ld.param.u64 	%rd50, [_Z21sparse_gemm_24_kernelPK6__halfS1_PKiPfiii_param_0];
	cvta.to.global.u64 	%rd11, %rd50;
	mul.wide.u32 	%rd12, %r146, 2;
	add.s64 	%rd13, %rd11, %rd12;
	wmma.load.a.sync.aligned.row.m16n16k16.global.f16 	{%r55, %r56, %r57, %r58, %r59, %r60, %r61, %r62}, [%rd13], %r38;
	cvt.s64.s32 	%rd14, %r145;
	add.s64 	%rd16, %rd14, %rd32;
	shl.b64 	%rd17, %rd16, 1;
	add.s64 	%rd18, %rd1, %rd17;
	wmma.load.b.sync.aligned.col.m16n16k16.global.f16 	{%r63, %r64, %r65, %r66, %r67, %r68, %r69, %r70}, [%rd18], %r37;
	wmma.mma.sync.aligned.row.col.m16n16k16.f32.f32 {%f140, %f139, %f138, %f137, %f136, %f135, %f134, %f133}, {%r55, %r56, %r57, %r58, %r59, %r60, %r61, %r62}, {%r63, %r64, %r65, %r66, %r67, %r68, %r69, %r70}, {%f140, %f139, %f138, %f137, %f136, %f135, %f134, %f133};
$L__BB0_6:
	setp.gt.s32 	%p7, %r149, %r38;
	@%p7 bra 	$L__BB0_8;
	add.s64 	%rd19, %rd53, -32;
	wmma.load.a.sync.aligned.row.m16n16k16.global.f16 	{%r71, %r72, %r73, %r74, %r75, %r76, %r77, %r78}, [%rd19], %r38;
	cvt.s64.s32 	%rd20, %r144;
	add.s64 	%rd22, %rd20, %rd32;
	shl.b64 	%rd23, %rd22, 1;
	add.s64 	%rd24, %rd1, %rd23;
	wmma.load.b.sync.aligned.col.m16n16k16.global.f16 	{%r79, %r80, %r81, %r82, %r83, %r84, %r85, %r86}, [%rd24], %r37;
	wmma.mma.sync.aligned.row.col.m16n16k16.f32.f32 {%f140, %f139, %f138, %f137, %f136, %f135, %f134, %f133}, {%r71, %r72, %r73, %r74, %r75, %r76, %r77, %r78}, {%r79, %r80, %r81, %r82, %r83, %r84, %r85, %r86}, {%f140, %f139, %f138, %f137, %f136, %f135, %f134, %f133};
$L__BB0_8:
	add.s32 	%r87, %r149, 16;
	setp.gt.s32 	%p8, %r87, %r38;
	@%p8 bra 	$L__BB0_10;
	wmma.load.a.sync.aligned.row.m16n16k16.global.f16 	{%r88, %r89, %r90, %r91, %r92, %r93, %r94, %r95}, [%rd53], %r38;
	cvt.s64.s32 	%rd25, %r147;
	add.s64 	%rd27, %rd25, %rd32;
	shl.b64 	%rd28, %rd27, 1;
	add.s64 	%rd29, %rd1, %rd28;
	wmma.load.b.sync.aligned.col.m16n16k16.global.f16 	{%r96, %r97, %r98, %r99, %r100, %r101, %r102, %r103}, [%rd29], %r37;
	wmma.mma.sync.aligned.row.col.m16n16k16.f32.f32 {%f140, %f139, %f138, %f137, %f136, %f135, %f134, %f133}, {%r88, %r89, %r90, %r91, %r92, %r93, %r94, %r95}, {%r96, %r97, %r98, %r99, %r100, %r101, %r102, %r103}, {%f140, %f139, %f138, %f137, %f136, %f135, %f134, %f133};
$L__BB0_10:
	add.s32 	%r104, %r149, 32;
	setp.gt.s32 	%p9, %r104, %r38;
	@%p9 bra 	$L__BB0_12;
	add.s64 	%rd30, %rd53, 32;
	wmma.load.a.sync.aligned.row.m16n16k16.global.f16 	{%r105, %r106, %r107, %r108, %r109, %r110, %r111, %r112}, [%rd30], %r38;
	cvt.s64.s32 	%rd31, %r148;
	add.s64 	%rd33, %rd31, %rd32;
	shl.b64 	%rd34, %rd33, 1;
	add.s64 	%rd35, %rd1, %rd34;
	wmma.load.b.sync.aligned.col.m16n16k16.global.f16 	{%r113, %r114, %r115, %r116, %r117, %r118, %r119, %r120}, [%rd35], %r37;
	wmma.mma.sync.aligned.row.col.m16n16k16.f32.f32 {%f140, %f139, %f138, %f137, %f136, %f135, %f134, %f133}, {%r105, %r106, %r107, %r108, %r109, %r110, %r111, %r112}, {%r113, %r114, %r115, %r116, %r117, %r118, %r119, %r120}, {%f140, %f139, %f138, %f137, %f136, %f135, %f134, %f133};
$L__BB0_12:
	add.s32 	%r149, %r149, 64;
	shl.b32 	%r121, %r37, 6;
	add.s32 	%r148, %r148, %r121;
	add.s32 	%r147, %r147, %r121;
	add.s64 	%rd53, %rd53, 128;
	add.s32 	%r146, %r146, 64;
	add.s32 	%r145, %r145, %r121;
	add.s32 	%r144, %r144, %r121;
	add.s32 	%r143, %r143, 4;
	setp.ne.s32 	%p10, %r143, 0;
	@%p10 bra 	$L__BB0_4;
	add.s32 	%r154, %r149, -32;
$L__BB0_14:
	add.s32 	%r122, %r38, -1;
	shr.u32 	%r123, %r122, 4;
	add.s32 	%r124, %r123, 1;
	and.b32  	%r25, %r124, 3;
	setp.eq.s32 	%p11, %r25, 0;
	@%p11 bra 	$L__BB0_19;
	mul.lo.s32 	%r153, %r154, %r37;
	mad.lo.s32 	%r152, %r38, %r1, %r154;
	neg.s32 	%r151, %r25;
	cvt.s64.s32 	%rd40, %r2;
$L__BB0_16:
	.pragma "nounroll";
	add.s32 	%r154, %r154, 16;
	setp.gt.s32 	%p12, %r154, %r38;
	@%p12 bra 	$L__BB0_18;
	ld.param.u64 	%rd51, [_Z21sparse_gemm_24_kernelPK6__halfS1_PKiPfiii_param_0];
	cvta.to.global.u64 	%rd36, %rd51;
	mul.wide.u32 	%rd37, %r152, 2;
	add.s64 	%rd38, %rd36, %rd37;
	wmma.load.a.sync.aligned.row.m16n16k16.global.f16 	{%r125, %r126, %r127, %r128, %r129, %r130, %r131, %r132}, [%rd38], %r38;
	cvt.s64.s32 	%rd39, %r153;
	add.s64 	%rd41, %rd39, %rd40;
	shl.b64 	%rd42, %rd41, 1;
	add.s64 	%rd43, %rd1, %rd42;
	wmma.load.b.sync.aligned.col.m16n16k16.global.f16 	{%r133, %r134, %r135, %r136, %r137, %r138, %r139, %r140}, [%rd43], %r37;
	wmma.mma.sync.aligned.row.col.m16n16k16.f32.f32 {%f140, %f139, %f138, %f137, %f136, %f135, %f134, %f133}, {%r125, %r126, %r127, %r128, %r129, %r130, %r131, %r132}, {%r133, %r134, %r135, %r136, %r137, %r138, %r139, %r140}, {%f140, %f139, %f138, %f137, %f136, %f135, %f134, %f133};
$L__BB0_18:
	shl.b32 	%r141, %r37, 4;
	add.s32 	%r153, %r153, %r141;
	add.s32 	%r152, %r152, 16;
	add.s32 	%r151, %r151, 1;
	setp.ne.s32 	%p13, %r151, 0;
	@%p13 bra 	$L__BB0_16;
$L__BB0_19:
	ld.param.u64 	%rd52, [_Z21sparse_gemm_24_kernelPK6__halfS1_PKiPfiii_param_3];
	mul.lo.s32 	%r142, %r37, %r1;
	cvt.s64.s32 	%rd44, %r142;
	cvt.s64.s32 	%rd45, %r2;
	add.s64 	%rd46, %rd44, %rd45;
	cvta.to.global.u64 	%rd47, %rd52;
	shl.b64 	%rd48, %rd46, 2;
	add.s64 	%rd49, %rd47, %rd48;
	wmma.store.d.sync.aligned.row.m16n16k16.global.f32 	[%rd49], {%f140, %f139, %f138, %f137, %f136, %f135, %f134, %f133}, %r37;
$L__BB0_20:
	ret;

}


// ===== COMPILED SASS (sm_100) =====

	.target	sm_100

	.elftype	@"ET_EXEC"


//--------------------- .note.nv.tkinfo           --------------------------
	.section	.note.nv.tkinfo,"",@"SHT_NOTE"
	.sectionflags	@"SHF_NOTE_NV_TKINFO"
	.tkinfo
        /*0018*/ 	.word	0x00000002
        /*0030*/ 	.string	""
        /*0030*/ 	.string	"ptxas"
        /*0030*/ 	.string	"Cuda compilation tools, release 13.0, V13.0.88"
        /*0030*/ 	.string	"Build cuda_13.0.r13.0/compiler.36424714_0"
        /*0030*/ 	.string	"-arch sm_100 -m 64 "



//--------------------- .note.nv.cuinfo           --------------------------
	.section	.note.nv.cuinfo,"",@"SHT_NOTE"
	.sectionflags	@"SHF_NOTE_NV_CUINFO"
        /*0018*/ 	.short	0x0002
        /*001a*/ 	.short	0x0064
        /*001c*/ 	.short	0x0082
	.zero		2


//--------------------- .nv.info                  --------------------------
	.section	.nv.info,"",@"SHT_CUDA_INFO"
	.align	4


	//----- nvinfo : EIATTR_REGCOUNT
	.align		4
        /*0000*/ 	.byte	0x04, 0x2f
        /*0002*/ 	.short	(.L_1 - .L_0)
	.align		4
.L_0:
        /*0004*/ 	.word	index@(_Z21sparse_gemm_24_kernelPK6__halfS1_PKiPfiii)
        /*0008*/ 	.word	0x00000020


	//----- nvinfo : EIATTR_FRAME_SIZE
	.align		4
.L_1:
        /*000c*/ 	.byte	0x04, 0x11
        /*000e*/ 	.short	(.L_3 - .L_2)
	.align		4
.L_2:
        /*0010*/ 	.word	index@(_Z21sparse_gemm_24_kernelPK6__halfS1_PKiPfiii)
        /*0014*/ 	.word	0x00000000


	//----- nvinfo : EIATTR_MIN_STACK_SIZE
	.align		4
.L_3:
        /*0018*/ 	.byte	0x04, 0x12
        /*001a*/ 	.short	(.L_5 - .L_4)
	.align		4
.L_4:
        /*001c*/ 	.word	index@(_Z21sparse_gemm_24_kernelPK6__halfS1_PKiPfiii)
        /*0020*/ 	.word	0x00000000
.L_5:


//--------------------- .nv.compat                --------------------------
	.section	.nv.compat,"",@"SHT_CUDA_COMPAT_INFO"
	.align	4
        /*0000*/ 	.byte	0x02, 0x09, 0x00, 0x00, 0x02, 0x02, 0x01, 0x00, 0x02, 0x05, 0x05, 0x00, 0x03, 0x07, 0x01, 0x01
        /*0010*/ 	.byte	0x02, 0x03, 0x00, 0x00, 0x02, 0x06, 0x01, 0x00, 0x04, 0x0b, 0x08, 0x00, 0x09, 0x00, 0x00, 0x00
        /*0020*/ 	.byte	0x00, 0x00, 0x00, 0x00


//--------------------- .nv.info._Z21sparse_gemm_24_kernelPK6__halfS1_PKiPfiii --------------------------
	.section	.nv.info._Z21sparse_gemm_24_kernelPK6__halfS1_PKiPfiii,"",@"SHT_CUDA_INFO"
	.sectionflags	@""
	.align	4


	//----- nvinfo : EIATTR_CUDA_API_VERSION
	.align		4
        /*0000*/ 	.byte	0x04, 0x37
        /*0002*/ 	.short	(.L_7 - .L_6)
.L_6:
        /*0004*/ 	.word	0x00000082


	//----- nvinfo : EIATTR_KPARAM_INFO
	.align		4
.L_7:
        /*0008*/ 	.byte	0x04, 0x17
        /*000a*/ 	.short	(.L_9 - .L_8)
.L_8:
        /*000c*/ 	.word	0x00000000
        /*0010*/ 	.short	0x0006
        /*0012*/ 	.short	0x0028
        /*0014*/ 	.byte	0x00, 0xf0, 0x11, 0x00


	//----- nvinfo : EIATTR_KPARAM_INFO
	.align		4
.L_9:
        /*0018*/ 	.byte	0x04, 0x17
        /*001a*/ 	.short	(.L_11 - .L_10)
.L_10:
        /*001c*/ 	.word	0x00000000
        /*0020*/ 	.short	0x0005
        /*0022*/ 	.short	0x0024
        /*0024*/ 	.byte	0x00, 0xf0, 0x11, 0x00


	//----- nvinfo : EIATTR_KPARAM_INFO
	.align		4
.L_11:
        /*0028*/ 	.byte	0x04, 0x17
        /*002a*/ 	.short	(.L_13 - .L_12)
.L_12:
        /*002c*/ 	.word	0x00000000
        /*0030*/ 	.short	0x0004
        /*0032*/ 	.short	0x0020
        /*0034*/ 	.byte	0x00, 0xf0, 0x11, 0x00


	//----- nvinfo : EIATTR_KPARAM_INFO
	.align		4
.L_13:
        /*0038*/ 	.byte	0x04, 0x17
        /*003a*/ 	.short	(.L_15 - .L_14)
.L_14:
        /*003c*/ 	.word	0x00000000
        /*0040*/ 	.short	0x0003
        /*0042*/ 	.short	0x0018
        /*0044*/ 	.byte	0x00, 0xf5, 0x21, 0x00


	//----- nvinfo : EIATTR_KPARAM_INFO
	.align		4
.L_15:
        /*0048*/ 	.byte	0x04, 0x17
        /*004a*/ 	.short	(.L_17 - .L_16)
.L_16:
        /*004c*/ 	.word	0x00000000
        /*0050*/ 	.short	0x0002
        /*0052*/ 	.short	0x0010
        /*0054*/ 	.byte	0x00, 0xf5, 0x21, 0x00


	//----- nvinfo : EIATTR_KPARAM_INFO
	.align		4
.L_17:
        /*0058*/ 	.byte	0x04, 0x17
        /*005a*/ 	.short	(.L_19 - .L_18)
.L_18:
        /*005c*/ 	.word	0x00000000
        /*0060*/ 	.short	0x0001
        /*0062*/ 	.short	0x0008
        /*0064*/ 	.byte	0x00, 0xf5, 0x21, 0x00


	//----- nvinfo : EIATTR_KPARAM_INFO
	.align		4
.L_19:
        /*0068*/ 	.byte	0x04, 0x17
        /*006a*/ 	.short	(.L_21 - .L_20)
.L_20:
        /*006c*/ 	.word	0x00000000
        /*0070*/ 	.short	0x0000
        /*0072*/ 	.short	0x0000
        /*0074*/ 	.byte	0x00, 0xf5, 0x21, 0x00


	//----- nvinfo : EIATTR_SPARSE_MMA_MASK
	.align		4
.L_21:
        /*0078*/ 	.byte	0x03, 0x50
        /*007a*/ 	.short	0x0000


	//----- nvinfo : EIATTR_WMMA_USED
	.align		4
        /*007c*/ 	.byte	0x01, 0x2b
	.zero		2


	//----- nvinfo : EIATTR_MAXREG_COUNT
	.align		4
        /*0080*/ 	.byte	0x03, 0x1b
        /*0082*/ 	.short	0x00ff


	//----- nvinfo : EIATTR_MERCURY_ISA_VERSION
	.align		4
        /*0084*/ 	.byte	0x03, 0x5f
        /*0086*/ 	.short	0x0101


	//----- nvinfo : EIATTR_VRC_CTA_INIT_COUNT
	.align		4
        /*0088*/ 	.byte	0x02, 0x4a
	.zero		1
	.zero		1


	//----- nvinfo : EIATTR_EXIT_INSTR_OFFSETS
	.align		4
        /*008c*/ 	.byte	0x04, 0x1c
        /*008e*/ 	.short	(.L_23 - .L_22)


	//   ....[0]....
.L_22:
        /*0090*/ 	.word	0x000000e0


	//   ....[1]....
        /*0094*/ 	.word	0x00001160


	//----- nvinfo : EIATTR_CBANK_PARAM_SIZE
	.align		4
.L_23:
        /*0098*/ 	.byte	0x03, 0x19
        /*009a*/ 	.short	0x002c


	//----- nvinfo : EIATTR_PARAM_CBANK
	.align		4
        /*009c*/ 	.byte	0x04, 0x0a
        /*009e*/ 	.short	(.L_25 - .L_24)
	.align		4
.L_24:
        /*00a0*/ 	.word	index@(.nv.constant0._Z21sparse_gemm_24_kernelPK6__halfS1_PKiPfiii)
        /*00a4*/ 	.short	0x0380
        /*00a6*/ 	.short	0x002c


	//----- nvinfo : EIATTR_SW_WAR
	.align		4
.L_25:
        /*00a8*/ 	.byte	0x04, 0x36
        /*00aa*/ 	.short	(.L_27 - .L_26)
.L_26:
        /*00ac*/ 	.word	0x00000008
.L_27:


//--------------------- .nv.callgraph             --------------------------
	.section	.nv.callgraph,"",@"SHT_CUDA_CALLGRAPH"
	.align	4
	.sectionentsize	8
	.align		4
        /*0000*/ 	.word	0x00000000
	.align		4
        /*0004*/ 	.word	0xffffffff
	.align		4
        /*0008*/ 	.word	0x00000000
	.align		4
        /*000c*/ 	.word	0xfffffffe
	.align		4
        /*0010*/ 	.word	0x00000000
	.align		4
        /*0014*/ 	.word	0xfffffffd
	.align		4
        /*0018*/ 	.word	0x00000000
	.align		4
        /*001c*/ 	.word	0xfffffffc


//--------------------- .text._Z21sparse_gemm_24_kernelPK6__halfS1_PKiPfiii --------------------------
	.section	.text._Z21sparse_gemm_24_kernelPK6__halfS1_PKiPfiii,"ax",@progbits
	.align	128
        .global         _Z21sparse_gemm_24_kernelPK6__halfS1_PKiPfiii
        .type           _Z21sparse_gemm_24_kernelPK6__halfS1_PKiPfiii,@function
        .size           _Z21sparse_gemm_24_kernelPK6__halfS1_PKiPfiii,(.L_x_10 - _Z21sparse_gemm_24_kernelPK6__halfS1_PKiPfiii)
        .other          _Z21sparse_gemm_24_kernelPK6__halfS1_PKiPfiii,@"STO_CUDA_ENTRY STV_DEFAULT"
_Z21sparse_gemm_24_kernelPK6__halfS1_PKiPfiii:
.text._Z21sparse_gemm_24_kernelPK6__halfS1_PKiPfiii:
[----:B------:R-:W-:Y:S01]  /*0000*/  LDC R1, c[0x0][0x37c] ;  /* 0x0000df00ff017b82 */ /* 0x000fe20000000800 */
[----:B------:R-:W0:Y:S07]  /*0010*/  S2R R5, SR_TID.X ;  /* 0x0000000000057919 */ /* 0x000e2e0000002100 */
[----:B------:R-:W1:Y:S01]  /*0020*/  LDC R18, c[0x0][0x364] ;  /* 0x0000d900ff127b82 */ /* 0x000e620000000800 */
[----:B------:R-:W2:Y:S01]  /*0030*/  LDCU.64 UR12, c[0x0][0x3a0] ;  /* 0x00007400ff0c77ac */ /* 0x000ea20008000a00 */
[----:B------:R-:W1:Y:S06]  /*0040*/  S2R R3, SR_TID.Y ;  /* 0x0000000000037919 */ /* 0x000e6c0000002200 */
[----:B------:R-:W0:Y:S08]  /*0050*/  S2UR UR5, SR_CTAID.X ;  /* 0x00000000000579c3 */ /* 0x000e300000002500 */
[----:B------:R-:W0:Y:S08]  /*0060*/  LDC R0, c[0x0][0x360] ;  /* 0x0000d800ff007b82 */ /* 0x000e300000000800 */
[----:B------:R-:W1:Y:S01]  /*0070*/  S2UR UR4, SR_CTAID.Y ;  /* 0x00000000000479c3 */ /* 0x000e620000002600 */
[----:B0-----:R-:W-:-:S04]  /*0080*/  IMAD R0, R0, UR5, R5 ;  /* 0x0000000500007c24 */ /* 0x001fc8000f8e0205 */
[----:B------:R-:W-:Y:S02]  /*0090*/  IMAD.SHL.U32 R0, R0, 0x10, RZ ;  /* 0x0000001000007824 */ /* 0x000fe400078e00ff */
[----:B-1----:R-:W-:-:S03]  /*00a0*/  IMAD R18, R18, UR4, R3 ;  /* 0x0000000412127c24 */ /* 0x002fc6000f8e0203 */
[----:B--2---:R-:W-:Y:S01]  /*00b0*/  ISETP.GE.AND P0, PT, R0, UR13, PT ;  /* 0x0000000d00007c0c */ /* 0x004fe2000bf06270 */
[----:B------:R-:W-:-:S05]  /*00c0*/  IMAD.SHL.U32 R18, R18, 0x10, RZ ;  /* 0x0000001012127824 */ /* 0x000fca00078e00ff */
[----:B------:R-:W-:-:S13]  /*00d0*/  ISETP.GE.OR P0, PT, R18, UR12, P0 ;  /* 0x0000000c12007c0c */ /* 0x000fda0008706670 */
[----:B------:R-:W-:Y:S05]  /*00e0*/  @P0 EXIT ;  /* 0x000000000000094d */ /* 0x000fea0003800000 */
[----:B------:R-:W0:Y:S01]  /*00f0*/  LDCU UR7, c[0x0][0x3a8] ;  /* 0x00007500ff0777ac */ /* 0x000e220008000800 */
[----:B------:R-:W-:Y:S02]  /*0100*/  CS2R R10, SRZ ;  /* 0x00000000000a7805 */ /* 0x000fe4000001ff00 */
[----:B------:R-:W-:Y:S02]  /*0110*/  CS2R R8, SRZ ;  /* 0x0000000000087805 */ /* 0x000fe4000001ff00 */
[----:B------:R-:W-:Y:S02]  /*0120*/  CS2R R6, SRZ ;  /* 0x0000000000067805 */ /* 0x000fe4000001ff00 */
[----:B------:R-:W-:Y:S01]  /*0130*/  CS2R R4, SRZ ;  /* 0x0000000000047805 */ /* 0x000fe2000001ff00 */
[----:B------:R-:W1:Y:S01]  /*0140*/  LDCU.64 UR16, c[0x0][0x358] ;  /* 0x00006b00ff1077ac */ /* 0x000e620008000a00 */
[----:B0-----:R-:W-:-:S09]  /*0150*/  UISETP.GT.AND UP0, UPT, UR7, URZ, UPT ;  /* 0x000000ff0700728c */ /* 0x001fd2000bf04270 */
[----:B-1----:R-:W-:Y:S05]  /*0160*/  BRA.U !UP0, `(.L_x_0) ;  /* 0x0000000d08a87547 */ /* 0x002fea000b800000 */
[----:B------:R-:W-:Y:S01]  /*0170*/  UISETP.GE.U32.AND UP0, UPT, UR7, 0x31, UPT ;  /* 0x000000310700788c */ /* 0x000fe2000bf06070 */
[----:B------:R-:W-:Y:S01]  /*0180*/  CS2R R10, SRZ ;  /* 0x00000000000a7805 */ /* 0x000fe2000001ff00 */
[----:B------:R-:W-:Y:S01]  /*0190*/  UIADD3 UR4, UPT, UPT, UR7, -0x1, URZ ;  /* 0xffffffff07047890 */ /* 0x000fe2000fffe0ff */
[----:B------:R-:W-:Y:S02]  /*01a0*/  CS2R R8, SRZ ;  /* 0x0000000000087805 */ /* 0x000fe4000001ff00 */
[----:B------:R-:W-:Y:S02]  /*01b0*/  CS2R R6, SRZ ;  /* 0x0000000000067805 */ /* 0x000fe4000001ff00 */
[----:B------:R-:W-:Y:S01]  /*01c0*/  CS2R R4, SRZ ;  /* 0x0000000000047805 */ /* 0x000fe2000001ff00 */
[----:B------:R-:W-:-:S03]  /*01d0*/  ULEA.HI UR5, UR4, 0x1, URZ, 0x1c ;  /* 0x0000000104057891 */ /* 0x000fc6000f8fe0ff */
[----:B------:R-:W-:Y:S01]  /*01e0*/  UMOV UR4, URZ ;  /* 0x000000ff00047c82 */ /* 0x000fe20008000000 */
[----:B------:R-:W-:Y:S08]  /*01f0*/  BRA.U !UP0, `(.L_x_1) ;  /* 0x0000000908b07547 */ /* 0x000ff0000b800000 */
[----:B------:R-:W0:Y:S01]  /*0200*/  LDC.64 R16, c[0x0][0x380] ;  /* 0x0000e000ff107b82 */ /* 0x000e220000000a00 */
[----:B------:R-:W-:Y:S01]  /*0210*/  IMAD R2, R18, UR7, RZ ;  /* 0x0000000712027c24 */ /* 0x000fe2000f8e02ff */
[----:B------:R-:W-:Y:S01]  /*0220*/  ULOP3.LUT UR5, UR5, 0x1ffffffc, URZ, 0xc0, !UPT ;  /* 0x1ffffffc05057892 */ /* 0x000fe2000f8ec0ff */
[----:B------:R-:W-:Y:S01]  /*0230*/  IMAD.MOV.U32 R11, RZ, RZ, RZ ;  /* 0x000000ffff0b7224 */ /* 0x000fe200078e00ff */
[----:B------:R-:W-:Y:S02]  /*0240*/  UIMAD UR10, UR13, 0x30, URZ ;  /* 0x000000300d0a78a4 */ /* 0x000fe4000f8e02ff */
[----:B------:R-:W-:Y:S01]  /*0250*/  USHF.L.U32 UR11, UR13, 0x5, URZ ;  /* 0x000000050d0b7899 */ /* 0x000fe200080006ff */
[----:B------:R-:W1:Y:S01]  /*0260*/  LDCU UR8, c[0x0][0x3a8] ;  /* 0x00007500ff0877ac */ /* 0x000e620008000800 */
[----:B------:R-:W2:Y:S01]  /*0270*/  LDCU UR9, c[0x0][0x3a4] ;  /* 0x00007480ff0977ac */ /* 0x000ea20008000800 */
[----:B------:R-:W3:Y:S01]  /*0280*/  LDCU.64 UR18, c[0x0][0x388] ;  /* 0x00007100ff1277ac */ /* 0x000ee20008000a00 */
[----:B------:R-:W-:-:S02]  /*0290*/  USHF.L.U32 UR12, UR13, 0x4, URZ ;  /* 0x000000040d0c7899 */ /* 0x000fc400080006ff */
[----:B------:R-:W-:Y:S01]  /*02a0*/  UIADD3 UR5, UPT, UPT, -UR5, URZ, URZ ;  /* 0x000000ff05057290 */ /* 0x000fe2000fffe1ff */
[----:B0-----:R-:W-:Y:S01]  /*02b0*/  IMAD.WIDE.U32 R16, R2, 0x2, R16 ;  /* 0x0000000202107825 */ /* 0x001fe200078e0010 */
[----:B------:R-:W-:Y:S01]  /*02c0*/  UMOV UR6, 0x20 ;  /* 0x0000002000067882 */ /* 0x000fe20000000000 */
[----:B------:R-:W-:Y:S01]  /*02d0*/  UMOV UR4, URZ ;  /* 0x000000ff00047c82 */ /* 0x000fe20008000000 */
[----:B------:R-:W-:-:S05]  /*02e0*/  IADD3 R3, P0, PT, R16, 0x40, RZ ;  /* 0x0000004010037810 */ /* 0x000fca0007f1e0ff */
[----:B------:R-:W-:Y:S01]  /*02f0*/  IMAD.X R16, RZ, RZ, R17, P0 ;  /* 0x000000ffff107224 */ /* 0x000fe200000e0611 */
[----:B-123--:R-:W-:-:S07]  /*0300*/  SHF.R.S32.HI R17, RZ, 0x1f, R0 ;  /* 0x0000001fff117819 */ /* 0x00efce0000011400 */
.L_x_6:
[----:B------:R-:W-:Y:S01]  /*0310*/  UIADD3 UR13, UPT, UPT, UR6, -0x10, URZ ;  /* 0xfffffff0060d7890 */ /* 0x000fe2000fffe0ff */
[----:B------:R-:W-:Y:S01]  /*0320*/  UMOV UR7, UR8 ;  /* 0x0000000800077c82 */ /* 0x000fe20008000000 */
[----:B------:R-:W-:Y:S02]  /*0330*/  UIADD3 UR14, UPT, UPT, UR6, 0x10, URZ ;  /* 0x00000010060e7890 */ /* 0x000fe4000fffe0ff */
[----:B------:R-:W-:Y:S02]  /*0340*/  UISETP.GT.AND UP0, UPT, UR13, UR7, UPT ;  /* 0x000000070d00728c */ /* 0x000fe4000bf04270 */
[----:B------:R-:W-:Y:S02]  /*0350*/  UIADD3 UR15, UPT, UPT, UR6, 0x20, URZ ;  /* 0x00000020060f7890 */ /* 0x000fe4000fffe0ff */
[----:B------:R-:W-:Y:S02]  /*0360*/  UISETP.GT.AND UP1, UPT, UR6, UR7, UPT ;  /* 0x000000070600728c */ /* 0x000fe4000bf24270 */
[----:B------:R-:W-:-:S02]  /*0370*/  UISETP.GT.AND UP2, UPT, UR14, UR7, UPT ;  /* 0x000000070e00728c */ /* 0x000fc4000bf44270 */
[----:B------:R-:W-:Y:S01]  /*0380*/  UISETP.GT.AND UP3, UPT, UR15, UR7, UPT ;  /* 0x000000070f00728c */ /* 0x000fe2000bf64270 */
[----:B------:R-:W-:Y:S10]  /*0390*/  BRA.U UP0, `(.L_x_2) ;  /* 0x0000000100887547 */ /* 0x000ff4000b800000 */
[----:B------:R-:W0:Y:S01]  /*03a0*/  S2R R20, SR_LANEID ;  /* 0x0000000000147919 */ /* 0x000e220000000000 */
[----:B------:R-:W1:Y:S01]  /*03b0*/  LDC R25, c[0x0][0x3a4] ;  /* 0x0000e900ff197b82 */ /* 0x000e620000000800 */
[----:B------:R-:W-:Y:S01]  /*03c0*/  USHF.R.U32.HI UR13, URZ, 0x1, UR7 ;  /* 0x00000001ff0d7899 */ /* 0x000fe20008011607 */
[----:B------:R-:W-:Y:S01]  /*03d0*/  IMAD.U32 R24, RZ, RZ, UR4 ;  /* 0x00000004ff187e24 */ /* 0x000fe2000f8e00ff */
[----:B------:R-:W-:Y:S01]  /*03e0*/  IADD3 R19, P0, PT, R0, UR4, RZ ;  /* 0x0000000400137c10 */ /* 0x000fe2000ff1e0ff */
[----:B------:R-:W-:-:S03]  /*03f0*/  IMAD.MOV.U32 R21, RZ, RZ, RZ ;  /* 0x000000ffff157224 */ /* 0x000fc600078e00ff */
[----:B------:R-:W-:Y:S01]  /*0400*/  LEA.HI.X.SX32 R24, R24, R17, 0x1, P0 ;  /* 0x0000001118187211 */ /* 0x000fe200000f0eff */
[----:B------:R-:W2:Y:S01]  /*0410*/  LDC.64 R12, c[0x0][0x380] ;  /* 0x0000e000ff0c7b82 */ /* 0x000ea20000000a00 */
[----:B------:R-:W-:-:S04]  /*0420*/  LEA R27, P0, R19, UR18, 0x1 ;  /* 0x00000012131b7c11 */ /* 0x000fc8000f8008ff */
[----:B------:R-:W-:Y:S02]  /*0430*/  LEA.HI.X R19, R19, UR19, R24, 0x1, P0 ;  /* 0x0000001313137c11 */ /* 0x000fe400080f0c18 */
[----:B-1----:R-:W-:Y:S02]  /*0440*/  SHF.R.U32.HI R14, RZ, 0x1, R25 ;  /* 0x00000001ff0e7819 */ /* 0x002fe40000011619 */
[----:B0-----:R-:W-:Y:S02]  /*0450*/  SHF.R.U32.HI R23, RZ, 0x2, R20 ;  /* 0x00000002ff177819 */ /* 0x001fe40000011614 */
[----:B------:R-:W-:-:S05]  /*0460*/  LOP3.LUT R20, R20, 0x3, RZ, 0xc0, !PT ;  /* 0x0000000314147812 */ /* 0x000fca00078ec0ff */
[----:B------:R-:W-:-:S04]  /*0470*/  IMAD.WIDE.U32 R14, R23, R14, R20 ;  /* 0x0000000e170e7225 */ /* 0x000fc800078e0014 */
[----:B------:R-:W-:-:S04]  /*0480*/  IMAD.WIDE.U32 R20, R23, UR13, R20 ;  /* 0x0000000d17147c25 */ /* 0x000fc8000f8e0014 */
[----:B--2---:R-:W-:Y:S01]  /*0490*/  IMAD.WIDE.U32 R22, R2, 0x2, R12 ;  /* 0x0000000202167825 */ /* 0x004fe200078e000c */
[----:B------:R-:W-:-:S03]  /*04a0*/  LEA R12, P1, R14, R27, 0x2 ;  /* 0x0000001b0e0c7211 */ /* 0x000fc600078210ff */
[----:B------:R-:W-:Y:S01]  /*04b0*/  IMAD.U32 R27, RZ, RZ, UR7 ;  /* 0x00000007ff1b7e24 */ /* 0x000fe2000f8e00ff */
[----:B------:R-:W-:Y:S02]  /*04c0*/  LEA R28, P0, R20, R22, 0x2 ;  /* 0x00000016141c7211 */ /* 0x000fe400078010ff */
[----:B------:R-:W-:Y:S02]  /*04d0*/  LEA.HI.X R13, R14, R19, R15, 0x2, P1 ;  /* 0x000000130e0d7211 */ /* 0x000fe400008f140f */
[----:B------:R-:W-:Y:S01]  /*04e0*/  LEA.HI.X R29, R20, R23, R21, 0x2, P0 ;  /* 0x00000017141d7211 */ /* 0x000fe200000f1415 */
[----:B------:R-:W-:Y:S02]  /*04f0*/  IMAD.WIDE.U32 R24, R25, 0x10, R12 ;  /* 0x0000001019187825 */ /* 0x000fe400078e000c */
[----:B------:R-:W2:Y:S02]  /*0500*/  LDG.E R20, desc[UR16][R12.64] ;  /* 0x000000100c147981 */ /* 0x000ea4000c1e1900 */
[----:B------:R-:W-:-:S02]  /*0510*/  IMAD.WIDE.U32 R26, R27, 0x10, R28 ;  /* 0x000000101b1a7825 */ /* 0x000fc400078e001c */
[----:B------:R-:W2:Y:S04]  /*0520*/  LDG.E R21, desc[UR16][R12.64+0x10] ;  /* 0x000010100c157981 */ /* 0x000ea8000c1e1900 */
[----:B------:R-:W2:Y:S04]  /*0530*/  LDG.E R14, desc[UR16][R28.64+0x10] ;  /* 0x000010101c0e7981 */ /* 0x000ea8000c1e1900 */
[----:B------:R-:W2:Y:S04]  /*0540*/  LDG.E R15, desc[UR16][R26.64+0x10] ;  /* 0x000010101a0f7981 */ /* 0x000ea8000c1e1900 */
[----:B------:R-:W2:Y:S04]  /*0550*/  LDG.E R12, desc[UR16][R28.64] ;  /* 0x000000101c0c7981 */ /* 0x000ea8000c1e1900 */
[----:B------:R-:W2:Y:S04]  /*0560*/  LDG.E R13, desc[UR16][R26.64] ;  /* 0x000000101a0d7981 */ /* 0x000ea8000c1e1900 */
[----:B------:R-:W3:Y:S04]  /*0570*/  LDG.E R22, desc[UR16][R24.64] ;  /* 0x0000001018167981 */ /* 0x000ee8000c1e1900 */
[----:B------:R-:W3:Y:S01]  /*0580*/  LDG.E R23, desc[UR16][R24.64+0x10] ;  /* 0x0000101018177981 */ /* 0x000ee2000c1e1900 */
[C---:B--2---:R-:W-:Y:S08]  /*0590*/  HMMA.16816.F32 R4, R12.reuse, R20, R4 ;  /* 0x000000140c04723c */ /* 0x044ff00000001804 */
[----:B---3--:R-:W-:-:S15]  /*05a0*/  HMMA.16816.F32 R8, R12, R22, R8 ;  /* 0x000000160c08723c */ /* 0x008fde0000001808 */
[----:B------:R-:W-:-:S05]  /*05b0*/  NOP ;  /* 0x0000000000007918 */ /* 0x000fca0000000000 */
.L_x_2:
[----:B------:R-:W-:Y:S05]  /*05c0*/  BRA.U UP1, `(.L_x_3) ;  /* 0x0000000101807547 */ /* 0x000fea000b800000 */
[----:B------:R-:W0:Y:S01]  /*05d0*/  S2R R12, SR_LANEID ;  /* 0x00000000000c7919 */ /* 0x000e220000000000 */
[----:B------:R-:W1:Y:S01]  /*05e0*/  LDC R25, c[0x0][0x3a4] ;  /* 0x0000e900ff197b82 */ /* 0x000e620000000800 */
[----:B------:R-:W-:Y:S01]  /*05f0*/  USHF.R.U32.HI UR13, URZ, 0x1, UR7 ;  /* 0x00000001ff0d7899 */ /* 0x000fe20008011607 */
[----:B------:R-:W-:Y:S01]  /*0600*/  IMAD.U32 R14, RZ, RZ, UR12 ;  /* 0x0000000cff0e7e24 */ /* 0x000fe2000f8e00ff */
[----:B------:R-:W-:Y:S01]  /*0610*/  IADD3 R19, P0, PT, R0, UR12, RZ ;  /* 0x0000000c00137c10 */ /* 0x000fe2000ff1e0ff */
[----:B------:R-:W-:Y:S02]  /*0620*/  IMAD.MOV.U32 R21, RZ, RZ, RZ ;  /* 0x000000ffff157224 */ /* 0x000fe400078e00ff */
[----:B------:R-:W-:Y:S01]  /*0630*/  IMAD.U32 R27, RZ, RZ, UR7 ;  /* 0x00000007ff1b7e24 */ /* 0x000fe2000f8e00ff */
[----:B-1----:R-:W-:Y:S02]  /*0640*/  SHF.R.U32.HI R22, RZ, 0x1, R25 ;  /* 0x00000001ff167819 */ /* 0x002fe40000011619 */
[----:B0-----:R-:W-:-:S02]  /*0650*/  LOP3.LUT R20, R12, 0x3, RZ, 0xc0, !PT ;  /* 0x000000030c147812 */ /* 0x001fc400078ec0ff */
[----:B------:R-:W-:Y:S02]  /*0660*/  SHF.R.U32.HI R23, RZ, 0x2, R12 ;  /* 0x00000002ff177819 */ /* 0x000fe4000001160c */
[----:B------:R-:W-:Y:S02]  /*0670*/  LEA.HI.X.SX32 R12, R14, R17, 0x1, P0 ;  /* 0x000000110e0c7211 */ /* 0x000fe400000f0eff */
[----:B------:R-:W-:Y:S01]  /*0680*/  LEA R13, P0, R19, UR18, 0x1 ;  /* 0x00000012130d7c11 */ /* 0x000fe2000f8008ff */
[----:B------:R-:W-:-:S03]  /*0690*/  IMAD.WIDE.U32 R14, R23, UR13, R20 ;  /* 0x0000000d170e7c25 */ /* 0x000fc6000f8e0014 */
[----:B------:R-:W-:Y:S01]  /*06a0*/  LEA.HI.X R19, R19, UR19, R12, 0x1, P0 ;  /* 0x0000001313137c11 */ /* 0x000fe200080f0c0c */
[----:B------:R-:W-:Y:S01]  /*06b0*/  IMAD.WIDE.U32 R20, R23, R22, R20 ;  /* 0x0000001617147225 */ /* 0x000fe200078e0014 */
[----:B------:R-:W-:Y:S02]  /*06c0*/  LEA R28, P0, R14, R3, 0x2 ;  /* 0x000000030e1c7211 */ /* 0x000fe400078010ff */
        /* <DEDUP_REMOVED lines=9> */
[----:B------:R-:W3:Y:S04]  /*0760*/  LDG.E R22, desc[UR16][R24.64] ;  /* 0x0000001018167981 */ /* 0x000ee8000c1e1900 */
[----:B------:R-:W2:Y:S04]  /*0770*/  LDG.E R12, desc[UR16][R28.64+-0x20] ;  /* 0xffffe0101c0c7981 */ /* 0x000ea8000c1e1900 */
[----:B------:R-:W2:Y:S04]  /*0780*/  LDG.E R13, desc[UR16][R26.64+-0x20] ;  /* 0xffffe0101a0d7981 */ /* 0x000ea8000c1e1900 */
[----:B------:R-:W3:Y:S01]  /*0790*/  LDG.E R23, desc[UR16][R24.64+0x10] ;  /* 0x0000101018177981 */ /* 0x000ee2000c1e1900 */
[C---:B--2---:R-:W-:Y:S08]  /*07a0*/  HMMA.16816.F32 R4, R12.reuse, R20, R4 ;  /* 0x000000140c04723c */ /* 0x044ff00000001804 */
[----:B---3--:R-:W-:-:S15]  /*07b0*/  HMMA.16816.F32 R8, R12, R22, R8 ;  /* 0x000000160c08723c */ /* 0x008fde0000001808 */
[----:B------:R-:W-:-:S05]  /*07c0*/  NOP ;  /* 0x0000000000007918 */ /* 0x000fca0000000000 */
.L_x_3:
        /* <DEDUP_REMOVED lines=33> */
.L_x_4:
        /* <DEDUP_REMOVED lines=33> */
.L_x_5:
[----:B------:R-:W-:Y:S01]  /*0bf0*/  UIADD3 UR5, UPT, UPT, UR5, 0x4, URZ ;  /* 0x0000000405057890 */ /* 0x000fe2000fffe0ff */
[----:B------:R-:W-:Y:S01]  /*0c00*/  IADD3 R3, P0, PT, R3, 0x80, RZ ;  /* 0x0000008003037810 */ /* 0x000fe20007f1e0ff */
[----:B------:R-:W-:Y:S01]  /*0c10*/  VIADD R2, R2, 0x40 ;  /* 0x0000004002027836 */ /* 0x000fe20000000000 */
[----:B------:R-:W-:Y:S01]  /*0c20*/  UMOV UR13, UR9 ;  /* 0x00000009000d7c82 */ /* 0x000fe20008000000 */
[----:B------:R-:W-:Y:S02]  /*0c30*/  UISETP.NE.AND UP0, UPT, UR5, URZ, UPT ;  /* 0x000000ff0500728c */ /* 0x000fe4000bf05270 */
[----:B------:R-:W-:Y:S01]  /*0c40*/  IMAD.X R16, RZ, RZ, R16, P0 ;  /* 0x000000ffff107224 */ /* 0x000fe200000e0610 */
[----:B------:R-:W-:Y:S02]  /*0c50*/  UIADD3 UR6, UPT, UPT, UR6, 0x40, URZ ;  /* 0x0000004006067890 */ /* 0x000fe4000fffe0ff */
[----:B------:R-:W-:Y:S02]  /*0c60*/  ULEA UR10, UR13, UR10, 0x6 ;  /* 0x0000000a0d0a7291 */ /* 0x000fe4000f8e30ff */
[----:B------:R-:W-:-:S02]  /*0c70*/  ULEA UR11, UR13, UR11, 0x6 ;  /* 0x0000000b0d0b7291 */ /* 0x000fc4000f8e30ff */
[----:B------:R-:W-:Y:S02]  /*0c80*/  ULEA UR4, UR13, UR4, 0x6 ;  /* 0x000000040d047291 */ /* 0x000fe4000f8e30ff */
[----:B------:R-:W-:Y:S01]  /*0c90*/  ULEA UR12, UR13, UR12, 0x6 ;  /* 0x0000000c0d0c7291 */ /* 0x000fe2000f8e30ff */
[----:B------:R-:W-:Y:S11]  /*0ca0*/  BRA.U UP0, `(.L_x_6) ;  /* 0xfffffff500987547 */ /* 0x000ff6000b83ffff */
[----:B------:R-:W-:-:S12]  /*0cb0*/  UIADD3 UR4, UPT, UPT, UR6, -0x20, URZ ;  /* 0xffffffe006047890 */ /* 0x000fd8000fffe0ff */
.L_x_1:
[----:B------:R-:W-:-:S04]  /*0cc0*/  UIADD3 UR5, UPT, UPT, UR7, -0x1, URZ ;  /* 0xffffffff07057890 */ /* 0x000fc8000fffe0ff */
[----:B------:R-:W-:-:S04]  /*0cd0*/  ULEA.HI UR5, UR5, 0x1, URZ, 0x1c ;  /* 0x0000000105057891 */ /* 0x000fc8000f8fe0ff */
[----:B------:R-:W-:-:S09]  /*0ce0*/  ULOP3.LUT UP0, UR5, UR5, 0x3, URZ, 0xc0, !UPT ;  /* 0x0000000305057892 */ /* 0x000fd2000f80c0ff */
[----:B------:R-:W-:Y:S05]  /*0cf0*/  BRA.U !UP0, `(.L_x_0) ;  /* 0x0000000108c47547 */ /* 0x000fea000b800000 */
[----:B------:R-:W0:Y:S01]  /*0d00*/  LDC R16, c[0x0][0x3a4] ;  /* 0x0000e900ff107b82 */ /* 0x000e220000000800 */
[----:B------:R-:W-:Y:S01]  /*0d10*/  IMAD.U32 R17, RZ, RZ, UR7 ;  /* 0x00000007ff117e24 */ /* 0x000fe2000f8e00ff */
[----:B------:R-:W1:Y:S03]  /*0d20*/  LDCU UR6, c[0x0][0x3a4] ;  /* 0x00007480ff0677ac */ /* 0x000e660008000800 */
[----:B------:R-:W-:Y:S01]  /*0d30*/  IMAD R17, R18, R17, UR4 ;  /* 0x0000000412117e24 */ /* 0x000fe2000f8e0211 */
[----:B------:R-:W2:Y:S01]  /*0d40*/  LDCU.64 UR10, c[0x0][0x388] ;  /* 0x00007100ff0a77ac */ /* 0x000ea20008000a00 */
[----:B------:R-:W-:Y:S02]  /*0d50*/  UIMAD UR8, UR4, UR13, URZ ;  /* 0x0000000d040872a4 */ /* 0x000fe4000f8e02ff */
[----:B------:R-:W-:-:S12]  /*0d60*/  UIADD3 UR5, UPT, UPT, -UR5, URZ, URZ ;  /* 0x000000ff05057290 */ /* 0x000fd8000fffe1ff */
.L_x_8:
[----:B------:R-:W3:Y:S01]  /*0d70*/  LDC R21, c[0x0][0x3a8] ;  /* 0x0000ea00ff157b82 */ /* 0x000ee20000000800 */
[----:B------:R-:W-:Y:S02]  /*0d80*/  UIADD3 UR4, UPT, UPT, UR4, 0x10, URZ ;  /* 0x0000001004047890 */ /* 0x000fe4000fffe0ff */
[----:B------:R-:W-:Y:S01]  /*0d90*/  UIADD3 UR5, UPT, UPT, UR5, 0x1, URZ ;  /* 0x0000000105057890 */ /* 0x000fe2000fffe0ff */
[----:B-1----:R-:W-:-:S03]  /*0da0*/  UMOV UR13, UR6 ;  /* 0x00000006000d7c82 */ /* 0x002fc60008000000 */
[----:B---3--:R-:W-:-:S13]  /*0db0*/  ISETP.LT.AND P0, PT, R21, UR4, PT ;  /* 0x0000000415007c0c */ /* 0x008fda000bf01270 */
[----:B------:R-:W-:Y:S05]  /*0dc0*/  @P0 BRA `(.L_x_7) ;  /* 0x0000000000800947 */ /* 0x000fea0003800000 */
[----:B------:R-:W1:Y:S01]  /*0dd0*/  S2R R12, SR_LANEID ;  /* 0x00000000000c7919 */ /* 0x000e620000000000 */
[----:B------:R-:W3:Y:S01]  /*0de0*/  LDC.64 R2, c[0x0][0x380] ;  /* 0x0000e000ff027b82 */ /* 0x000ee20000000a00 */
[----:B------:R-:W-:Y:S01]  /*0df0*/  SHF.R.U32.HI R13, RZ, 0x1, R21 ;  /* 0x00000001ff0d7819 */ /* 0x000fe20000011615 */
[----:B------:R-:W-:Y:S01]  /*0e00*/  USHF.R.S32.HI UR7, URZ, 0x1f, UR8 ;  /* 0x0000001fff077899 */ /* 0x000fe20008011408 */
[----:B0-----:R-:W-:Y:S01]  /*0e10*/  SHF.R.U32.HI R20, RZ, 0x1, R16 ;  /* 0x00000001ff147819 */ /* 0x001fe20000011610 */
[----:B------:R-:W-:Y:S01]  /*0e20*/  IMAD.MOV.U32 R15, RZ, RZ, RZ ;  /* 0x000000ffff0f7224 */ /* 0x000fe200078e00ff */
[----:B------:R-:W-:Y:S01]  /*0e30*/  IADD3 R19, P0, PT, R0, UR8, RZ ;  /* 0x0000000800137c10 */ /* 0x000fe2000ff1e0ff */
[----:B---3--:R-:W-:Y:S01]  /*0e40*/  IMAD.WIDE.U32 R2, R17, 0x2, R2 ;  /* 0x0000000211027825 */ /* 0x008fe200078e0002 */
[----:B-1----:R-:W-:Y:S02]  /*0e50*/  LOP3.LUT R14, R12, 0x3, RZ, 0xc0, !PT ;  /* 0x000000030c0e7812 */ /* 0x002fe400078ec0ff */
[----:B------:R-:W-:-:S05]  /*0e60*/  SHF.R.U32.HI R23, RZ, 0x2, R12 ;  /* 0x00000002ff177819 */ /* 0x000fca000001160c */
[----:B------:R-:W-:-:S04]  /*0e70*/  IMAD.WIDE.U32 R12, R23, R13, R14 ;  /* 0x0000000d170c7225 */ /* 0x000fc800078e000e */
[----:B------:R-:W-:Y:S01]  /*0e80*/  IMAD.WIDE.U32 R14, R23, R20, R14 ;  /* 0x00000014170e7225 */ /* 0x000fe200078e000e */
[----:B------:R-:W-:Y:S02]  /*0e90*/  LEA.HI.X.SX32 R20, R0, UR7, 0x1, P0 ;  /* 0x0000000700147c11 */ /* 0x000fe400080f0eff */
[----:B--2---:R-:W-:-:S04]  /*0ea0*/  LEA R25, P0, R19, UR10, 0x1 ;  /* 0x0000000a13197c11 */ /* 0x004fc8000f8008ff */
[----:B------:R-:W-:Y:S02]  /*0eb0*/  LEA.HI.X R19, R19, UR11, R20, 0x1, P0 ;  /* 0x0000000b13137c11 */ /* 0x000fe400080f0c14 */
        /* <DEDUP_REMOVED lines=17> */
.L_x_7:
[----:B------:R-:W-:Y:S01]  /*0fd0*/  UISETP.NE.AND UP0, UPT, UR5, URZ, UPT ;  /* 0x000000ff0500728c */ /* 0x000fe2000bf05270 */
[----:B------:R-:W-:Y:S01]  /*0fe0*/  VIADD R17, R17, 0x10 ;  /* 0x0000001011117836 */ /* 0x000fe20000000000 */
[----:B------:R-:W-:-:S07]  /*0ff0*/  ULEA UR8, UR13, UR8, 0x4 ;  /* 0x000000080d087291 */ /* 0x000fce000f8e20ff */
[----:B------:R-:W-:Y:S05]  /*1000*/  BRA.U UP0, `(.L_x_8) ;  /* 0xfffffffd00587547 */ /* 0x000fea000b83ffff */
.L_x_0:
[----:B------:R-:W1:Y:S01]  /*1010*/  S2R R12, SR_LANEID ;  /* 0x00000000000c7919 */ /* 0x000e620000000000 */
[----:B------:R-:W3:Y:S01]  /*1020*/  LDCU.64 UR4, c[0x0][0x398] ;  /* 0x00007300ff0477ac */ /* 0x000ee20008000a00 */
[----:B------:R-:W-:Y:S01]  /*1030*/  IMAD R3, R18, UR13, RZ ;  /* 0x0000000d12037c24 */ /* 0x000fe2000f8e02ff */
[----:B------:R-:W-:-:S04]  /*1040*/  USHF.R.U32.HI UR7, URZ, 0x1, UR13 ;  /* 0x00000001ff077899 */ /* 0x000fc8000801160d */
[----:B------:R-:W-:Y:S02]  /*1050*/  SHF.R.S32.HI R13, RZ, 0x1f, R3 ;  /* 0x0000001fff0d7819 */ /* 0x000fe40000011403 */
[----:B------:R-:W-:Y:S01]  /*1060*/  IADD3 R14, P0, PT, R0, R3, RZ ;  /* 0x00000003000e7210 */ /* 0x000fe20007f1e0ff */
[----:B------:R-:W-:-:S03]  /*1070*/  IMAD.MOV.U32 R3, RZ, RZ, RZ ;  /* 0x000000ffff037224 */ /* 0x000fc600078e00ff */
[----:B------:R-:W-:Y:S02]  /*1080*/  LEA.HI.X.SX32 R17, R0, R13, 0x1, P0 ;  /* 0x0000000d00117211 */ /* 0x000fe400000f0eff */
[----:B---3--:R-:W-:Y:S02]  /*1090*/  LEA R15, P0, R14, UR4, 0x2 ;  /* 0x000000040e0f7c11 */ /* 0x008fe4000f8010ff */
[----:B-1----:R-:W-:Y:S02]  /*10a0*/  LOP3.LUT R2, R12, 0x3, RZ, 0xc0, !PT ;  /* 0x000000030c027812 */ /* 0x002fe400078ec0ff */
[----:B------:R-:W-:-:S05]  /*10b0*/  SHF.R.U32.HI R19, RZ, 0x2, R12 ;  /* 0x00000002ff137819 */ /* 0x000fca000001160c */
[----:B------:R-:W-:Y:S01]  /*10c0*/  IMAD.WIDE.U32 R12, R19, UR7, R2 ;  /* 0x00000007130c7c25 */ /* 0x000fe2000f8e0002 */
[----:B------:R-:W-:Y:S02]  /*10d0*/  LEA.HI.X R3, R14, UR5, R17, 0x2, P0 ;  /* 0x000000050e037c11 */ /* 0x000fe400080f1411 */
[----:B------:R-:W-:-:S04]  /*10e0*/  LEA R2, P0, R12, R15, 0x3 ;  /* 0x0000000f0c027211 */ /* 0x000fc800078018ff */
[----:B------:R-:W-:Y:S01]  /*10f0*/  LEA.HI.X R3, R12, R3, R13, 0x3, P0 ;  /* 0x000000030c037211 */ /* 0x000fe200000f1c0d */
[----:B------:R-:W-:-:S04]  /*1100*/  IMAD.U32 R13, RZ, RZ, UR7 ;  /* 0x00000007ff0d7e24 */ /* 0x000fc8000f8e00ff */
[----:B------:R-:W-:Y:S01]  /*1110*/  IMAD.WIDE.U32 R12, R13, 0x40, R2 ;  /* 0x000000400d0c7825 */ /* 0x000fe200078e0002 */
[----:B------:R-:W-:Y:S04]  /*1120*/  STG.E.64 desc[UR16][R2.64], R4 ;  /* 0x0000000402007986 */ /* 0x000fe8000c101b10 */
[----:B------:R-:W-:Y:S04]  /*1130*/  STG.E.64 desc[UR16][R12.64], R6 ;  /* 0x000000060c007986 */ /* 0x000fe8000c101b10 */
[----:B------:R-:W-:Y:S04]  /*1140*/  STG.E.64 desc[UR16][R2.64+0x20], R8 ;  /* 0x0000200802007986 */ /* 0x000fe8000c101b10 */
[----:B------:R-:W-:Y:S01]  /*1150*/  STG.E.64 desc[UR16][R12.64+0x20], R10 ;  /* 0x0000200a0c007986 */ /* 0x000fe2000c101b10 */
[----:B--2---:R-:W-:Y:S05]  /*1160*/  EXIT ;  /* 0x000000000000794d */ /* 0x004fea0003800000 */
.L_x_9:
[----:B------:R-:W-:-:S00]  /*1170*/  BRA `(.L_x_9) ;  /* 0xfffffffc00fc7947 */ /* 0x000fc0000383ffff */
[----:B------:R-:W-:-:S00]  /*1180*/  NOP ;  /* 0x0000000000007918 */ /* 0x000fc00000000000 */
[----:B------:R-:W-:-:S00]  /*1190*/  NOP ;  /* 0x0000000000007918 */ /* 0x000fc00000000000 */
[----:B------:R-:W-:-:S00]  /*11a0*/  NOP ;  /* 0x0000000000007918 */ /* 0x000fc00000000000 */
[----:B------:R-:W-:-:S00]  /*11b0*/  NOP ;  /* 0x0000000000007918 */ /* 0x000fc00000000000 */
[----:B------:R-:W-:-:S00]  /*11c0*/  NOP ;  /* 0x0000000000007918 */ /* 0x000fc00000000000 */
[----:B------:R-:W-:-:S00]  /*11d0*/  NOP ;  /* 0x0000000000007918 */ /* 0x000fc00000000000 */
[----:B------:R-:W-:-:S00]  /*11e0*/  NOP ;  /* 0x0000000000007918 */ /* 0x000fc00000000000 */
[----:B------:R-:W-:-:S00]  /*11f0*/  NOP ;  /* 0x0000000000007918 */ /* 0x000fc00000000000 */
.L_x_10:


//--------------------- .nv.shared.reserved.0     --------------------------
	.section	.nv.shared.reserved.0,"aw",@nobits
	.weak		__nv_reservedSMEM_offset_0_alias
	.size		__nv_reservedSMEM_offset_0_alias, 0, 64
	.other		__nv_reservedSMEM_offset_0_alias,@"STO_CUDA_RESERVED_SHARED STV_DEFAULT"
__nv_reservedSMEM_offset_0_alias:
	.zero		0
	.zero		64


//--------------------- .nv.constant0._Z21sparse_gemm_24_kernelPK6__halfS1_PKiPfiii --------------------------
	.section	.nv.constant0._Z21sparse_gemm_24_kernelPK6__halfS1_PKiPfiii,"a",@progbits
	.sectionflags	@""
	.align	4
.nv.constant0._Z21sparse_gemm_24_kernelPK6__halfS1_PKiPfiii:
	.zero		940


//--------------------- SYMBOLS --------------------------

	.type		.nv.reservedSmem.offset0,@object
	.size		.nv.reservedSmem.offset0,0x4
